//
// Generated by NVIDIA NVVM Compiler
//
// Compiler Build ID: CL-36424714
// Cuda compilation tools, release 13.0, V13.0.88
// Based on NVVM 20.0.0
//

.version 9.0
.target sm_100
.address_size 64

	// .globl	_Z12saxpy_kernelifPfiS_i

.visible .entry _Z12saxpy_kernelifPfiS_i(
	.param .u32 _Z12saxpy_kernelifPfiS_i_param_0,
	.param .f32 _Z12saxpy_kernelifPfiS_i_param_1,
	.param .u64 .ptr .align 1 _Z12saxpy_kernelifPfiS_i_param_2,
	.param .u32 _Z12saxpy_kernelifPfiS_i_param_3,
	.param .u64 .ptr .align 1 _Z12saxpy_kernelifPfiS_i_param_4,
	.param .u32 _Z12saxpy_kernelifPfiS_i_param_5
)
{
	.reg .pred 	%p<4>;
	.reg .b32 	%r<15>;
	.reg .b32 	%f<5>;
	.reg .b64 	%rd<9>;

	ld.param.u32 	%r2, [_Z12saxpy_kernelifPfiS_i_param_0];
	ld.param.f32 	%f1, [_Z12saxpy_kernelifPfiS_i_param_1];
	ld.param.u64 	%rd1, [_Z12saxpy_kernelifPfiS_i_param_2];
	ld.param.u32 	%r3, [_Z12saxpy_kernelifPfiS_i_param_3];
	ld.param.u64 	%rd2, [_Z12saxpy_kernelifPfiS_i_param_4];
	ld.param.u32 	%r4, [_Z12saxpy_kernelifPfiS_i_param_5];
	mov.u32 	%r5, %ctaid.x;
	mov.u32 	%r6, %ntid.x;
	mov.u32 	%r7, %tid.x;
	mad.lo.s32 	%r1, %r5, %r6, %r7;
	setp.ge.s32 	%p1, %r1, %r2;
	@%p1 bra 	$L__BB0_2;
	sub.s32 	%r8, 1, %r2;
	cvta.to.global.u64 	%rd3, %rd1;
	cvta.to.global.u64 	%rd4, %rd2;
	mul.lo.s32 	%r9, %r3, %r1;
	setp.lt.s32 	%p2, %r3, 0;
	mad.lo.s32 	%r10, %r3, %r8, %r9;
	selp.b32 	%r11, %r10, %r9, %p2;
	mul.wide.s32 	%rd5, %r11, 4;
	add.s64 	%rd6, %rd3, %rd5;
	ld.global.f32 	%f2, [%rd6];
	mul.lo.s32 	%r12, %r4, %r1;
	setp.lt.s32 	%p3, %r4, 0;
	mad.lo.s32 	%r13, %r4, %r8, %r12;
	selp.b32 	%r14, %r13, %r12, %p3;
	mul.wide.s32 	%rd7, %r14, 4;
	add.s64 	%rd8, %rd4, %rd7;
	ld.global.f32 	%f3, [%rd8];
	fma.rn.f32 	%f4, %f1, %f2, %f3;
	st.global.f32 	[%rd8], %f4;
$L__BB0_2:
	ret;

}
	// .globl	_Z12daxpy_kernelidPdiS_i
.visible .entry _Z12daxpy_kernelidPdiS_i(
	.param .u32 _Z12daxpy_kernelidPdiS_i_param_0,
	.param .f64 _Z12daxpy_kernelidPdiS_i_param_1,
	.param .u64 .ptr .align 1 _Z12daxpy_kernelidPdiS_i_param_2,
	.param .u32 _Z12daxpy_kernelidPdiS_i_param_3,
	.param .u64 .ptr .align 1 _Z12daxpy_kernelidPdiS_i_param_4,
	.param .u32 _Z12daxpy_kernelidPdiS_i_param_5
)
{
	.reg .pred 	%p<4>;
	.reg .b32 	%r<15>;
	.reg .b64 	%rd<9>;
	.reg .b64 	%fd<5>;

	ld.param.u32 	%r2, [_Z12daxpy_kernelidPdiS_i_param_0];
	ld.param.f64 	%fd1, [_Z12daxpy_kernelidPdiS_i_param_1];
	ld.param.u64 	%rd1, [_Z12daxpy_kernelidPdiS_i_param_2];
	ld.param.u32 	%r3, [_Z12daxpy_kernelidPdiS_i_param_3];
	ld.param.u64 	%rd2, [_Z12daxpy_kernelidPdiS_i_param_4];
	ld.param.u32 	%r4, [_Z12daxpy_kernelidPdiS_i_param_5];
	mov.u32 	%r5, %ctaid.x;
	mov.u32 	%r6, %ntid.x;
	mov.u32 	%r7, %tid.x;
	mad.lo.s32 	%r1, %r5, %r6, %r7;
	setp.ge.s32 	%p1, %r1, %r2;
	@%p1 bra 	$L__BB1_2;
	sub.s32 	%r8, 1, %r2;
	cvta.to.global.u64 	%rd3, %rd1;
	cvta.to.global.u64 	%rd4, %rd2;
	mul.lo.s32 	%r9, %r3, %r1;
	setp.lt.s32 	%p2, %r3, 0;
	mad.lo.s32 	%r10, %r3, %r8, %r9;
	selp.b32 	%r11, %r10, %r9, %p2;
	mul.wide.s32 	%rd5, %r11, 8;
	add.s64 	%rd6, %rd3, %rd5;
	ld.global.f64 	%fd2, [%rd6];
	mul.lo.s32 	%r12, %r4, %r1;
	setp.lt.s32 	%p3, %r4, 0;
	mad.lo.s32 	%r13, %r4, %r8, %r12;
	selp.b32 	%r14, %r13, %r12, %p3;
	mul.wide.s32 	%rd7, %r14, 8;
	add.s64 	%rd8, %rd4, %rd7;
	ld.global.f64 	%fd3, [%rd8];
	fma.rn.f64 	%fd4, %fd1, %fd2, %fd3;
	st.global.f64 	[%rd8], %fd4;
$L__BB1_2:
	ret;

}


// ===== COMPILED SASS (sm_100) =====

	.target	sm_100

	.elftype	@"ET_EXEC"


//--------------------- .note.nv.tkinfo           --------------------------
	.section	.note.nv.tkinfo,"",@"SHT_NOTE"
	.sectionflags	@"SHF_NOTE_NV_TKINFO"
	.tkinfo
        /*0018*/ 	.word	0x00000002
        /*0030*/ 	.string	""
        /*0030*/ 	.string	"ptxas"
        /*0030*/ 	.string	"Cuda compilation tools, release 13.0, V13.0.88"
        /*0030*/ 	.string	"Build cuda_13.0.r13.0/compiler.36424714_0"
        /*0030*/ 	.string	"-arch sm_100 -m 64 "



//--------------------- .note.nv.cuinfo           --------------------------
	.section	.note.nv.cuinfo,"",@"SHT_NOTE"
	.sectionflags	@"SHF_NOTE_NV_CUINFO"
        /*0018*/ 	.short	0x0002
        /*001a*/ 	.short	0x0064
        /*001c*/ 	.short	0x0082
	.zero		2


//--------------------- .nv.info                  --------------------------
	.section	.nv.info,"",@"SHT_CUDA_INFO"
	.align	4


	//----- nvinfo : EIATTR_REGCOUNT
	.align		4
        /*0000*/ 	.byte	0x04, 0x2f
        /*0002*/ 	.short	(.L_1 - .L_0)
	.align		4
.L_0:
        /*0004*/ 	.word	index@(_Z12saxpy_kernelifPfiS_i)
        /*0008*/ 	.word	0x0000000c


	//----- nvinfo : EIATTR_FRAME_SIZE
	.align		4
.L_1:
        /*000c*/ 	.byte	0x04, 0x11
        /*000e*/ 	.short	(.L_3 - .L_2)
	.align		4
.L_2:
        /*0010*/ 	.word	index@(_Z12saxpy_kernelifPfiS_i)
        /*0014*/ 	.word	0x00000000


	//----- nvinfo : EIATTR_REGCOUNT
	.align		4
.L_3:
        /*0018*/ 	.byte	0x04, 0x2f
        /*001a*/ 	.short	(.L_5 - .L_4)
	.align		4
.L_4:
        /*001c*/ 	.word	index@(_Z12daxpy_kernelidPdiS_i)
        /*0020*/ 	.word	0x0000000c


	//----- nvinfo : EIATTR_FRAME_SIZE
	.align		4
.L_5:
        /*0024*/ 	.byte	0x04, 0x11
        /*0026*/ 	.short	(.L_7 - .L_6)
	.align		4
.L_6:
        /*0028*/ 	.word	index@(_Z12daxpy_kernelidPdiS_i)
        /*002c*/ 	.word	0x00000000


	//----- nvinfo : EIATTR_MIN_STACK_SIZE
	.align		4
.L_7:
        /*0030*/ 	.byte	0x04, 0x12
        /*0032*/ 	.short	(.L_9 - .L_8)
	.align		4
.L_8:
        /*0034*/ 	.word	index@(_Z12daxpy_kernelidPdiS_i)
        /*0038*/ 	.word	0x00000000


	//----- nvinfo : EIATTR_MIN_STACK_SIZE
	.align		4
.L_9:
        /*003c*/ 	.byte	0x04, 0x12
        /*003e*/ 	.short	(.L_11 - .L_10)
	.align		4
.L_10:
        /*0040*/ 	.word	index@(_Z12saxpy_kernelifPfiS_i)
        /*0044*/ 	.word	0x00000000
.L_11:


//--------------------- .nv.compat                --------------------------
	.section	.nv.compat,"",@"SHT_CUDA_COMPAT_INFO"
	.align	4
        /*0000*/ 	.byte	0x02, 0x09, 0x00, 0x00, 0x02, 0x02, 0x01, 0x00, 0x02, 0x05, 0x05, 0x00, 0x03, 0x07, 0x01, 0x01
        /*0010*/ 	.byte	0x02, 0x03, 0x00, 0x00, 0x02, 0x06, 0x01, 0x00, 0x04, 0x0b, 0x08, 0x00, 0x01, 0x00, 0x00, 0x00
        /*0020*/ 	.byte	0x00, 0x00, 0x00, 0x00


//--------------------- .nv.info._Z12daxpy_kernelidPdiS_i --------------------------
	.section	.nv.info._Z12daxpy_kernelidPdiS_i,"",@"SHT_CUDA_INFO"
	.sectionflags	@""
	.align	4


	//----- nvinfo : EIATTR_CUDA_API_VERSION
	.align		4
        /*0000*/ 	.byte	0x04, 0x37
        /*0002*/ 	.short	(.L_13 - .L_12)
.L_12:
        /*0004*/ 	.word	0x00000082


	//----- nvinfo : EIATTR_KPARAM_INFO
	.align		4
.L_13:
        /*0008*/ 	.byte	0x04, 0x17
        /*000a*/ 	.short	(.L_15 - .L_14)
.L_14:
        /*000c*/ 	.word	0x00000000
        /*0010*/ 	.short	0x0005
        /*0012*/ 	.short	0x0028
        /*0014*/ 	.byte	0x00, 0xf0, 0x11, 0x00


	//----- nvinfo : EIATTR_KPARAM_INFO
	.align		4
.L_15:
        /*0018*/ 	.byte	0x04, 0x17
        /*001a*/ 	.short	(.L_17 - .L_16)
.L_16:
        /*001c*/ 	.word	0x00000000
        /*0020*/ 	.short	0x0004
        /*0022*/ 	.short	0x0020
        /*0024*/ 	.byte	0x00, 0xf5, 0x21, 0x00


	//----- nvinfo : EIATTR_KPARAM_INFO
	.align		4
.L_17:
        /*0028*/ 	.byte	0x04, 0x17
        /*002a*/ 	.short	(.L_19 - .L_18)
.L_18:
        /*002c*/ 	.word	0x00000000
        /*0030*/ 	.short	0x0003
        /*0032*/ 	.short	0x0018
        /*0034*/ 	.byte	0x00, 0xf0, 0x11, 0x00


	//----- nvinfo : EIATTR_KPARAM_INFO
	.align		4
.L_19:
        /*0038*/ 	.byte	0x04, 0x17
        /*003a*/ 	.short	(.L_21 - .L_20)
.L_20:
        /*003c*/ 	.word	0x00000000
        /*0040*/ 	.short	0x0002
        /*0042*/ 	.short	0x0010
        /*0044*/ 	.byte	0x00, 0xf5, 0x21, 0x00


	//----- nvinfo : EIATTR_KPARAM_INFO
	.align		4
.L_21:
        /*0048*/ 	.byte	0x04, 0x17
        /*004a*/ 	.short	(.L_23 - .L_22)
.L_22:
        /*004c*/ 	.word	0x00000000
        /*0050*/ 	.short	0x0001
        /*0052*/ 	.short	0x0008
        /*0054*/ 	.byte	0x00, 0xf0, 0x21, 0x00


	//----- nvinfo : EIATTR_KPARAM_INFO
	.align		4
.L_23:
        /*0058*/ 	.byte	0x04, 0x17
        /*005a*/ 	.short	(.L_25 - .L_24)
.L_24:
        /*005c*/ 	.word	0x00000000
        /*0060*/ 	.short	0x0000
        /*0062*/ 	.short	0x0000
        /*0064*/ 	.byte	0x00, 0xf0, 0x11, 0x00


	//----- nvinfo : EIATTR_SPARSE_MMA_MASK
	.align		4
.L_25:
        /*0068*/ 	.byte	0x03, 0x50
        /*006a*/ 	.short	0x0000


	//----- nvinfo : EIATTR_MAXREG_COUNT
	.align		4
        /*006c*/ 	.byte	0x03, 0x1b
        /*006e*/ 	.short	0x00ff


	//----- nvinfo : EIATTR_MERCURY_ISA_VERSION
	.align		4
        /*0070*/ 	.byte	0x03, 0x5f
        /*0072*/ 	.short	0x0101


	//----- nvinfo : EIATTR_VRC_CTA_INIT_COUNT
	.align		4
        /*0074*/ 	.byte	0x02, 0x4a
	.zero		1
	.zero		1


	//----- nvinfo : EIATTR_EXIT_INSTR_OFFSETS
	.align		4
        /*0078*/ 	.byte	0x04, 0x1c
        /*007a*/ 	.short	(.L_27 - .L_26)


	//   ....[0]....
.L_26:
        /*007c*/ 	.word	0x00000070


	//   ....[1]....
        /*0080*/ 	.word	0x000001b0


	//----- nvinfo : EIATTR_CBANK_PARAM_SIZE
	.align		4
.L_27:
        /*0084*/ 	.byte	0x03, 0x19
        /*0086*/ 	.short	0x002c


	//----- nvinfo : EIATTR_PARAM_CBANK
	.align		4
        /*0088*/ 	.byte	0x04, 0x0a
        /*008a*/ 	.short	(.L_29 - .L_28)
	.align		4
.L_28:
        /*008c*/ 	.word	index@(.nv.constant0._Z12daxpy_kernelidPdiS_i)
        /*0090*/ 	.short	0x0380
        /*0092*/ 	.short	0x002c


	//----- nvinfo : EIATTR_SW_WAR
	.align		4
.L_29:
        /*0094*/ 	.byte	0x04, 0x36
        /*0096*/ 	.short	(.L_31 - .L_30)
.L_30:
        /*0098*/ 	.word	0x00000008
.L_31:


//--------------------- .nv.info._Z12saxpy_kernelifPfiS_i --------------------------
	.section	.nv.info._Z12saxpy_kernelifPfiS_i,"",@"SHT_CUDA_INFO"
	.sectionflags	@""
	.align	4


	//----- nvinfo : EIATTR_CUDA_API_VERSION
	.align		4
        /*0000*/ 	.byte	0x04, 0x37
        /*0002*/ 	.short	(.L_33 - .L_32)
.L_32:
        /*0004*/ 	.word	0x00000082


	//----- nvinfo : EIATTR_KPARAM_INFO
	.align		4
.L_33:
        /*0008*/ 	.byte	0x04, 0x17
        /*000a*/ 	.short	(.L_35 - .L_34)
.L_34:
        /*000c*/ 	.word	0x00000000
        /*0010*/ 	.short	0x0005
        /*0012*/ 	.short	0x0020
        /*0014*/ 	.byte	0x00, 0xf0, 0x11, 0x00


	//----- nvinfo : EIATTR_KPARAM_INFO
	.align		4
.L_35:
        /*0018*/ 	.byte	0x04, 0x17
        /*001a*/ 	.short	(.L_37 - .L_36)
.L_36:
        /*001c*/ 	.word	0x00000000
        /*0020*/ 	.short	0x0004
        /*0022*/ 	.short	0x0018
        /*0024*/ 	.byte	0x00, 0xf5, 0x21, 0x00


	//----- nvinfo : EIATTR_KPARAM_INFO
	.align		4
.L_37:
        /*0028*/ 	.byte	0x04, 0x17
        /*002a*/ 	.short	(.L_39 - .L_38)
.L_38:
        /*002c*/ 	.word	0x00000000
        /*0030*/ 	.short	0x0003
        /*0032*/ 	.short	0x0010
        /*0034*/ 	.byte	0x00, 0xf0, 0x11, 0x00


	//----- nvinfo : EIATTR_KPARAM_INFO
	.align		4
.L_39:
        /*0038*/ 	.byte	0x04, 0x17
        /*003a*/ 	.short	(.L_41 - .L_40)
.L_40:
        /*003c*/ 	.word	0x00000000
        /*0040*/ 	.short	0x0002
        /*0042*/ 	.short	0x0008
        /*0044*/ 	.byte	0x00, 0xf5, 0x21, 0x00


	//----- nvinfo : EIATTR_KPARAM_INFO
	.align		4
.L_41:
        /*0048*/ 	.byte	0x04, 0x17
        /*004a*/ 	.short	(.L_43 - .L_42)
.L_42:
        /*004c*/ 	.word	0x00000000
        /*0050*/ 	.short	0x0001
        /*0052*/ 	.short	0x0004
        /*0054*/ 	.byte	0x00, 0xf0, 0x11, 0x00


	//----- nvinfo : EIATTR_KPARAM_INFO
	.align		4
.L_43:
        /*0058*/ 	.byte	0x04, 0x17
        /*005a*/ 	.short	(.L_45 - .L_44)
.L_44:
        /*005c*/ 	.word	0x00000000
        /*0060*/ 	.short	0x0000
        /*0062*/ 	.short	0x0000
        /*0064*/ 	.byte	0x00, 0xf0, 0x11, 0x00


	//----- nvinfo : EIATTR_SPARSE_MMA_MASK
	.align		4
.L_45:
        /*0068*/ 	.byte	0x03, 0x50
        /*006a*/ 	.short	0x0000


	//----- nvinfo : EIATTR_MAXREG_COUNT
	.align		4
        /*006c*/ 	.byte	0x03, 0x1b
        /*006e*/ 	.short	0x00ff


	//----- nvinfo : EIATTR_MERCURY_ISA_VERSION
	.align		4
        /*0070*/ 	.byte	0x03, 0x5f
        /*0072*/ 	.short	0x0101


	//----- nvinfo : EIATTR_VRC_CTA_INIT_COUNT
	.align		4
        /*0074*/ 	.byte	0x02, 0x4a
	.zero		1
	.zero		1


	//----- nvinfo : EIATTR_EXIT_INSTR_OFFSETS
	.align		4
        /*0078*/ 	.byte	0x04, 0x1c
        /*007a*/ 	.short	(.L_47 - .L_46)


	//   ....[0]....
.L_46:
        /*007c*/ 	.word	0x00000070


	//   ....[1]....
        /*0080*/ 	.word	0x000001b0


	//----- nvinfo : EIATTR_CBANK_PARAM_SIZE
	.align		4
.L_47:
        /*0084*/ 	.byte	0x03, 0x19
        /*0086*/ 	.short	0x0024


	//----- nvinfo : EIATTR_PARAM_CBANK
	.align		4
        /*0088*/ 	.byte	0x04, 0x0a
        /*008a*/ 	.short	(.L_49 - .L_48)
	.align		4
.L_48:
        /*008c*/ 	.word	index@(.nv.constant0._Z12saxpy_kernelifPfiS_i)
        /*0090*/ 	.short	0x0380
        /*0092*/ 	.short	0x0024


	//----- nvinfo : EIATTR_SW_WAR
	.align		4
.L_49:
        /*0094*/ 	.byte	0x04, 0x36
        /*0096*/ 	.short	(.L_51 - .L_50)
.L_50:
        /*0098*/ 	.word	0x00000008
.L_51:


//--------------------- .nv.callgraph             --------------------------
	.section	.nv.callgraph,"",@"SHT_CUDA_CALLGRAPH"
	.align	4
	.sectionentsize	8
	.align		4
        /*0000*/ 	.word	0x00000000
	.align		4
        /*0004*/ 	.word	0xffffffff
	.align		4
        /*0008*/ 	.word	0x00000000
	.align		4
        /*000c*/ 	.word	0xfffffffe
	.align		4
        /*0010*/ 	.word	0x00000000
	.align		4
        /*0014*/ 	.word	0xfffffffd
	.align		4
        /*0018*/ 	.word	0x00000000
	.align		4
        /*001c*/ 	.word	0xfffffffc


//--------------------- .text._Z12daxpy_kernelidPdiS_i --------------------------
	.section	.text._Z12daxpy_kernelidPdiS_i,"ax",@progbits
	.align	128
        .global         _Z12daxpy_kernelidPdiS_i
        .type           _Z12daxpy_kernelidPdiS_i,@function
        .size           _Z12daxpy_kernelidPdiS_i,(.L_x_2 - _Z12daxpy_kernelidPdiS_i)
        .other          _Z12daxpy_kernelidPdiS_i,@"STO_CUDA_ENTRY STV_DEFAULT"
_Z12daxpy_kernelidPdiS_i:
.text._Z12daxpy_kernelidPdiS_i:
[----:B------:R-:W-:Y:S01]  /*0000*/  LDC R1, c[0x0][0x37c] ;  /* 0x0000df00ff017b82 */ /* 0x000fe20000000800 */
[----:B------:R-:W0:Y:S07]  /*0010*/  S2R R3, SR_TID.X ;  /* 0x0000000000037919 */ /* 0x000e2e0000002100 */
[----:B------:R-:W0:Y:S01]  /*0020*/  S2UR UR4, SR_CTAID.X ;  /* 0x00000000000479c3 */ /* 0x000e220000002500 */
[----:B------:R-:W1:Y:S07]  /*0030*/  LDCU UR5, c[0x0][0x380] ;  /* 0x00007000ff0577ac */ /* 0x000e6e0008000800 */
[----:B------:R-:W0:Y:S02]  /*0040*/  LDC R0, c[0x0][0x360] ;  /* 0x0000d800ff007b82 */ /* 0x000e240000000800 */
[----:B0-----:R-:W-:-:S05]  /*0050*/  IMAD R0, R0, UR4, R3 ;  /* 0x0000000400007c24 */ /* 0x001fca000f8e0203 */
[----:B-1----:R-:W-:-:S13]  /*0060*/  ISETP.GE.AND P0, PT, R0, UR5, PT ;  /* 0x0000000500007c0c */ /* 0x002fda000bf06270 */
[----:B------:R-:W-:Y:S05]  /*0070*/  @P0 EXIT ;  /* 0x000000000000094d */ /* 0x000fea0003800000 */
[----:B------:R-:W0:Y:S01]  /*0080*/  LDC R6, c[0x0][0x398] ;  /* 0x0000e600ff067b82 */ /* 0x000e220000000800 */
[----:B------:R-:W1:Y:S01]  /*0090*/  LDCU.64 UR6, c[0x0][0x358] ;  /* 0x00006b00ff0677ac */ /* 0x000e620008000a00 */
[----:B------:R-:W-:Y:S01]  /*00a0*/  UIADD3 UR4, UPT, UPT, -UR5, 0x1, URZ ;  /* 0x0000000105047890 */ /* 0x000fe2000fffe1ff */
[----:B------:R-:W2:Y:S05]  /*00b0*/  LDCU.64 UR8, c[0x0][0x388] ;  /* 0x00007100ff0877ac */ /* 0x000eaa0008000a00 */
[----:B------:R-:W3:Y:S08]  /*00c0*/  LDC R8, c[0x0][0x3a8] ;  /* 0x0000ea00ff087b82 */ /* 0x000ef00000000800 */
[----:B------:R-:W4:Y:S08]  /*00d0*/  LDC.64 R2, c[0x0][0x390] ;  /* 0x0000e400ff027b82 */ /* 0x000f300000000a00 */
[----:B------:R-:W5:Y:S01]  /*00e0*/  LDC.64 R4, c[0x0][0x3a0] ;  /* 0x0000e800ff047b82 */ /* 0x000f620000000a00 */
[----:B0-----:R-:W-:Y:S01]  /*00f0*/  ISETP.GE.AND P0, PT, R6, RZ, PT ;  /* 0x000000ff0600720c */ /* 0x001fe20003f06270 */
[----:B------:R-:W-:Y:S01]  /*0100*/  IMAD R7, R0, R6, RZ ;  /* 0x0000000600077224 */ /* 0x000fe200078e02ff */
[----:B---3--:R-:W-:Y:S01]  /*0110*/  ISETP.GE.AND P1, PT, R8, RZ, PT ;  /* 0x000000ff0800720c */ /* 0x008fe20003f26270 */
[----:B------:R-:W-:-:S10]  /*0120*/  IMAD R9, R0, R8, RZ ;  /* 0x0000000800097224 */ /* 0x000fd400078e02ff */
[----:B------:R-:W-:-:S04]  /*0130*/  @!P0 IMAD R7, R6, UR4, R7 ;  /* 0x0000000406078c24 */ /* 0x000fc8000f8e0207 */
[----:B----4-:R-:W-:-:S04]  /*0140*/  IMAD.WIDE R2, R7, 0x8, R2 ;  /* 0x0000000807027825 */ /* 0x010fc800078e0202 */
[----:B------:R-:W-:Y:S02]  /*0150*/  @!P1 IMAD R9, R8, UR4, R9 ;  /* 0x0000000408099c24 */ /* 0x000fe4000f8e0209 */
[----:B-1----:R-:W2:Y:S02]  /*0160*/  LDG.E.64 R2, desc[UR6][R2.64] ;  /* 0x0000000602027981 */ /* 0x002ea4000c1e1b00 */
[----:B-----5:R-:W-:-:S05]  /*0170*/  IMAD.WIDE R4, R9, 0x8, R4 ;  /* 0x0000000809047825 */ /* 0x020fca00078e0204 */
[----:B------:R-:W2:Y:S02]  /*0180*/  LDG.E.64 R6, desc[UR6][R4.64] ;  /* 0x0000000604067981 */ /* 0x000ea4000c1e1b00 */
[----:B--2---:R-:W-:-:S07]  /*0190*/  DFMA R6, R2, UR8, R6 ;  /* 0x0000000802067c2b */ /* 0x004fce0008000006 */
[----:B------:R-:W-:Y:S01]  /*01a0*/  STG.E.64 desc[UR6][R4.64], R6 ;  /* 0x0000000604007986 */ /* 0x000fe2000c101b06 */
[----:B------:R-:W-:Y:S05]  /*01b0*/  EXIT ;  /* 0x000000000000794d */ /* 0x000fea0003800000 */
.L_x_0:
[----:B------:R-:W-:-:S00]  /*01c0*/  BRA `(.L_x_0) ;  /* 0xfffffffc00fc7947 */ /* 0x000fc0000383ffff */
[----:B------:R-:W-:-:S00]  /*01d0*/  NOP ;  /* 0x0000000000007918 */ /* 0x000fc00000000000 */
        /* <DEDUP_REMOVED lines=10> */
.L_x_2:


//--------------------- .text._Z12saxpy_kernelifPfiS_i --------------------------
	.section	.text._Z12saxpy_kernelifPfiS_i,"ax",@progbits
	.align	128
        .global         _Z12saxpy_kernelifPfiS_i
        .type           _Z12saxpy_kernelifPfiS_i,@function
        .size           _Z12saxpy_kernelifPfiS_i,(.L_x_3 - _Z12saxpy_kernelifPfiS_i)
        .other          _Z12saxpy_kernelifPfiS_i,@"STO_CUDA_ENTRY STV_DEFAULT"
_Z12saxpy_kernelifPfiS_i:
.text._Z12saxpy_kernelifPfiS_i:
        /* <DEDUP_REMOVED lines=10> */
[----:B------:R-:W-:-:S06]  /*00a0*/  UIADD3 UR4, UPT, UPT, -UR5, 0x1, URZ ;  /* 0x0000000105047890 */ /* 0x000fcc000fffe1ff */
[----:B------:R-:W2:Y:S08]  /*00b0*/  LDC R8, c[0x0][0x3a0] ;  /* 0x0000e800ff087b82 */ /* 0x000eb00000000800 */
[----:B------:R-:W3:Y:S08]  /*00c0*/  LDC.64 R2, c[0x0][0x388] ;  /* 0x0000e200ff027b82 */ /* 0x000ef00000000a00 */
[----:B------:R-:W4:Y:S01]  /*00d0*/  LDC.64 R4, c[0x0][0x398] ;  /* 0x0000e600ff047b82 */ /* 0x000f220000000a00 */
[----:B0-----:R-:W-:Y:S01]  /*00e0*/  ISETP.GE.AND P0, PT, R6, RZ, PT ;  /* 0x000000ff0600720c */ /* 0x001fe20003f06270 */
[----:B------:R-:W-:Y:S01]  /*00f0*/  IMAD R7, R0, R6, RZ ;  /* 0x0000000600077224 */ /* 0x000fe200078e02ff */
[----:B--2---:R-:W-:Y:S01]  /*0100*/  ISETP.GE.AND P1, PT, R8, RZ, PT ;  /* 0x000000ff0800720c */ /* 0x004fe20003f26270 */
[----:B------:R-:W-:-:S10]  /*0110*/  IMAD R9, R0, R8, RZ ;  /* 0x0000000800097224 */ /* 0x000fd400078e02ff */
[----:B------:R-:W-:-:S04]  /*0120*/  @!P0 IMAD R7, R6, UR4, R7 ;  /* 0x0000000406078c24 */ /* 0x000fc8000f8e0207 */
[----:B---3--:R-:W-:-:S04]  /*0130*/  IMAD.WIDE R2, R7, 0x4, R2 ;  /* 0x0000000407027825 */ /* 0x008fc800078e0202 */
[----:B------:R-:W-:Y:S01]  /*0140*/  @!P1 IMAD R9, R8, UR4, R9 ;  /* 0x0000000408099c24 */ /* 0x000fe2000f8e0209 */
[----:B------:R-:W0:Y:S01]  /*0150*/  LDCU UR4, c[0x0][0x384] ;  /* 0x00007080ff0477ac */ /* 0x000e220008000800 */
[----:B-1----:R-:W0:Y:S02]  /*0160*/  LDG.E R2, desc[UR6][R2.64] ;  /* 0x0000000602027981 */ /* 0x002e24000c1e1900 */
[----:B----4-:R-:W-:-:S05]  /*0170*/  IMAD.WIDE R4, R9, 0x4, R4 ;  /* 0x0000000409047825 */ /* 0x010fca00078e0204 */
[----:B------:R-:W0:Y:S02]  /*0180*/  LDG.E R7, desc[UR6][R4.64] ;  /* 0x0000000604077981 */ /* 0x000e24000c1e1900 */
[----:B0-----:R-:W-:-:S05]  /*0190*/  FFMA R7, R2, UR4, R7 ;  /* 0x0000000402077c23 */ /* 0x001fca0008000007 */
[----:B------:R-:W-:Y:S01]  /*01a0*/  STG.E desc[UR6][R4.64], R7 ;  /* 0x0000000704007986 */ /* 0x000fe2000c101906 */
[----:B------:R-:W-:Y:S05]  /*01b0*/  EXIT ;  /* 0x000000000000794d */ /* 0x000fea0003800000 */
.L_x_1:
        /* <DEDUP_REMOVED lines=12> */
.L_x_3:


//--------------------- .nv.shared.reserved.0     --------------------------
	.section	.nv.shared.reserved.0,"aw",@nobits
	.weak		__nv_reservedSMEM_offset_0_alias
	.size		__nv_reservedSMEM_offset_0_alias, 0, 64
	.other		__nv_reservedSMEM_offset_0_alias,@"STO_CUDA_RESERVED_SHARED STV_DEFAULT"
__nv_reservedSMEM_offset_0_alias:
	.zero		0
	.zero		64


//--------------------- .nv.constant0._Z12daxpy_kernelidPdiS_i --------------------------
	.section	.nv.constant0._Z12daxpy_kernelidPdiS_i,"a",@progbits
	.sectionflags	@""
	.align	4
.nv.constant0._Z12daxpy_kernelidPdiS_i:
	.zero		940


//--------------------- .nv.constant0._Z12saxpy_kernelifPfiS_i --------------------------
	.section	.nv.constant0._Z12saxpy_kernelifPfiS_i,"a",@progbits
	.sectionflags	@""
	.align	4
.nv.constant0._Z12saxpy_kernelifPfiS_i:
	.zero		932


//--------------------- SYMBOLS --------------------------

	.type		.nv.reservedSmem.offset0,@object
	.size		.nv.reservedSmem.offset0,0x4
